	.headerflags	@"EF_CUDA_TEXMODE_UNIFIED EF_CUDA_64BIT_ADDRESS EF_CUDA_ACCELERATORS EF_CUDA_SM90 EF_CUDA_VIRTUAL_SM(EF_CUDA_SM90)"
	.elftype	@"ET_EXEC"


//--------------------- .nv.info                  --------------------------
	.section	.nv.info,"",@"SHT_CUDA_INFO"
	.align	4


	//----- nvinfo : EIATTR_REGCOUNT
	.align		4
        /*0000*/ 	.byte	0x04, 0x2f
        /*0002*/ 	.short	(.L_3 - .L_2)
	.align		4
.L_2:
        /*0004*/ 	.word	index@(triton_poi_fused__native_batch_norm_legit_no_training_relu_45)
        /*0008*/ 	.word	0x00000022


	//----- nvinfo : EIATTR_MIN_STACK_SIZE
	.align		4
.L_3:
        /*000c*/ 	.byte	0x04, 0x12
        /*000e*/ 	.short	(.L_5 - .L_4)
	.align		4
.L_4:
        /*0010*/ 	.word	index@(triton_poi_fused__native_batch_norm_legit_no_training_relu_45)
        /*0014*/ 	.word	0x00000000


	//----- nvinfo : EIATTR_FRAME_SIZE
	.align		4
.L_5:
        /*0018*/ 	.byte	0x04, 0x11
        /*001a*/ 	.short	(.L_7 - .L_6)
	.align		4
.L_6:
        /*001c*/ 	.word	index@(triton_poi_fused__native_batch_norm_legit_no_training_relu_45)
        /*0020*/ 	.word	0x00000000


	//----- nvinfo : EIATTR_MIN_STACK_SIZE
	.align		4
.L_7:
        /*0024*/ 	.byte	0x04, 0x12
        /*0026*/ 	.short	(.L_9 - .L_8)
	.align		4
.L_8:
        /*0028*/ 	.word	index@(triton_poi_fused__native_batch_norm_legit_no_training_relu_45)
        /*002c*/ 	.word	0x00000000
.L_9:


//--------------------- .nv.info.triton_poi_fused__native_batch_norm_legit_no_training_relu_45 --------------------------
	.section	.nv.info.triton_poi_fused__native_batch_norm_legit_no_training_relu_45,"",@"SHT_CUDA_INFO"
	.sectionflags	@""
	.align	4


	//----- nvinfo : EIATTR_CUDA_API_VERSION
	.align		4
        /*0000*/ 	.byte	0x04, 0x37
        /*0002*/ 	.short	(.L_11 - .L_10)
.L_10:
        /*0004*/ 	.word	0x0000007c


	//----- nvinfo : EIATTR_KPARAM_INFO
	.align		4
.L_11:
        /*0008*/ 	.byte	0x04, 0x17
        /*000a*/ 	.short	(.L_13 - .L_12)
.L_12:
        /*000c*/ 	.word	0x00000000
        /*0010*/ 	.short	0x0005
        /*0012*/ 	.short	0x0028
        /*0014*/ 	.byte	0x00, 0xf0, 0x11, 0x00


	//----- nvinfo : EIATTR_KPARAM_INFO
	.align		4
.L_13:
        /*0018*/ 	.byte	0x04, 0x17
        /*001a*/ 	.short	(.L_15 - .L_14)
.L_14:
        /*001c*/ 	.word	0x00000000
        /*0020*/ 	.short	0x0004
        /*0022*/ 	.short	0x0020
        /*0024*/ 	.byte	0x00, 0xf4, 0x21, 0x00


	//----- nvinfo : EIATTR_KPARAM_INFO
	.align		4
.L_15:
        /*0028*/ 	.byte	0x04, 0x17
        /*002a*/ 	.short	(.L_17 - .L_16)
.L_16:
        /*002c*/ 	.word	0x00000000
        /*0030*/ 	.short	0x0003
        /*0032*/ 	.short	0x0018
        /*0034*/ 	.byte	0x00, 0xf4, 0x21, 0x00


	//----- nvinfo : EIATTR_KPARAM_INFO
	.align		4
.L_17:
        /*0038*/ 	.byte	0x04, 0x17
        /*003a*/ 	.short	(.L_19 - .L_18)
.L_18:
        /*003c*/ 	.word	0x00000000
        /*0040*/ 	.short	0x0002
        /*0042*/ 	.short	0x0010
        /*0044*/ 	.byte	0x00, 0xf4, 0x21, 0x00


	//----- nvinfo : EIATTR_KPARAM_INFO
	.align		4
.L_19:
        /*0048*/ 	.byte	0x04, 0x17
        /*004a*/ 	.short	(.L_21 - .L_20)
.L_20:
        /*004c*/ 	.word	0x00000000
        /*0050*/ 	.short	0x0001
        /*0052*/ 	.short	0x0008
        /*0054*/ 	.byte	0x00, 0xf4, 0x21, 0x00


	//----- nvinfo : EIATTR_KPARAM_INFO
	.align		4
.L_21:
        /*0058*/ 	.byte	0x04, 0x17
        /*005a*/ 	.short	(.L_23 - .L_22)
.L_22:
        /*005c*/ 	.word	0x00000000
        /*0060*/ 	.short	0x0000
        /*0062*/ 	.short	0x0000
        /*0064*/ 	.byte	0x00, 0xf4, 0x21, 0x00


	//----- nvinfo : EIATTR_SPARSE_MMA_MASK
	.align		4
.L_23:
        /*0068*/ 	.byte	0x03, 0x50
        /*006a*/ 	.short	0x0000


	//----- nvinfo : EIATTR_MAXREG_COUNT
	.align		4
        /*006c*/ 	.byte	0x03, 0x1b
        /*006e*/ 	.short	0x00ff


	//----- nvinfo : EIATTR_EXIT_INSTR_OFFSETS
	.align		4
        /*0070*/ 	.byte	0x04, 0x1c
        /*0072*/ 	.short	(.L_25 - .L_24)


	//   ....[0]....
.L_24:
        /*0074*/ 	.word	0x00000a30


	//----- nvinfo : EIATTR_REQNTID
	.align		4
.L_25:
        /*0078*/ 	.byte	0x04, 0x10
        /*007a*/ 	.short	(.L_27 - .L_26)
.L_26:
        /*007c*/ 	.word	0x00000080
        /*0080*/ 	.word	0x00000001
        /*0084*/ 	.word	0x00000001


	//----- nvinfo : EIATTR_CBANK_PARAM_SIZE
	.align		4
.L_27:
        /*0088*/ 	.byte	0x03, 0x19
        /*008a*/ 	.short	0x002c


	//----- nvinfo : EIATTR_PARAM_CBANK
	.align		4
        /*008c*/ 	.byte	0x04, 0x0a
        /*008e*/ 	.short	(.L_29 - .L_28)
	.align		4
.L_28:
        /*0090*/ 	.word	index@(.nv.constant0.triton_poi_fused__native_batch_norm_legit_no_training_relu_45)
        /*0094*/ 	.short	0x0210
        /*0096*/ 	.short	0x002c


	//----- nvinfo : EIATTR_SW_WAR
	.align		4
.L_29:
        /*0098*/ 	.byte	0x04, 0x36
        /*009a*/ 	.short	(.L_31 - .L_30)
.L_30:
        /*009c*/ 	.word	0x00000008
.L_31:


//--------------------- .nv.callgraph             --------------------------
	.section	.nv.callgraph,"",@"SHT_CUDA_CALLGRAPH"
	.align	4
	.sectionentsize	8
	.align		4
        /*0000*/ 	.word	0x00000000
	.align		4
        /*0004*/ 	.word	0xffffffff
	.align		4
        /*0008*/ 	.word	0x00000000
	.align		4
        /*000c*/ 	.word	0xfffffffe
	.align		4
        /*0010*/ 	.word	0x00000000
	.align		4
        /*0014*/ 	.word	0xfffffffd
	.align		4
        /*0018*/ 	.word	0x00000000
	.align		4
        /*001c*/ 	.word	0xfffffffc


//--------------------- .nv.constant4             --------------------------
	.section	.nv.constant4,"a",@progbits
	.align	8
	.align		8
.nv.constant4:
        /*0000*/ 	.dword	_$_str
	.align		8
        /*0008*/ 	.dword	_$_str_$_2


//--------------------- .text.triton_poi_fused__native_batch_norm_legit_no_training_relu_45 --------------------------
	.section	.text.triton_poi_fused__native_batch_norm_legit_no_training_relu_45,"ax",@progbits
	.align	128
        .global         triton_poi_fused__native_batch_norm_legit_no_training_relu_45
        .type           triton_poi_fused__native_batch_norm_legit_no_training_relu_45,@function
        .size           triton_poi_fused__native_batch_norm_legit_no_training_relu_45,(.L_x_1 - triton_poi_fused__native_batch_norm_legit_no_training_relu_45)
        .other          triton_poi_fused__native_batch_norm_legit_no_training_relu_45,@"STO_CUDA_ENTRY STV_DEFAULT"
triton_poi_fused__native_batch_norm_legit_no_training_relu_45:
.text.triton_poi_fused__native_batch_norm_legit_no_training_relu_45:
[----:B------:R-:W-:Y:S01]  /*0000*/  LDC R1, c[0x0][0x28] ;  /* 0x00000a00ff017b82 */ /* 0x000fe20000000800 */
[----:B------:R-:W1:Y:S07]  /*0010*/  S2R R0, SR_TID.X ;  /* 0x0000000000007919 */ /* 0x000e6e0000002100 */
[----:B------:R-:W2:Y:S01]  /*0020*/  LDC.64 R14, c[0x0][0x220] ;  /* 0x00008800ff0e7b82 */ /* 0x000ea20000000a00 */
[----:B------:R-:W-:Y:S01]  /*0030*/  ULDC.64 UR4, c[0x0][0x208] ;  /* 0x0000820000047ab9 */ /* 0x000fe20000000a00 */
[----:B------:R-:W3:Y:S06]  /*0040*/  S2R R3, SR_CTAID.X ;  /* 0x0000000000037919 */ /* 0x000eec0000002500 */
[----:B------:R-:W4:Y:S08]  /*0050*/  LDC.64 R12, c[0x0][0x218] ;  /* 0x00008600ff0c7b82 */ /* 0x000f300000000a00 */
[----:B------:R-:W5:Y:S08]  /*0060*/  LDC.64 R24, c[0x0][0x210] ;  /* 0x00008400ff187b82 */ /* 0x000f700000000a00 */
[----:B------:R-:W5:Y:S01]  /*0070*/  LDC.64 R30, c[0x0][0x228] ;  /* 0x00008a00ff1e7b82 */ /* 0x000f620000000a00 */
[----:B-1----:R-:W-:-:S07]  /*0080*/  SHF.L.U32 R0, R0, 0x2, RZ ;  /* 0x0000000200007819 */ /* 0x002fce00000006ff */
[----:B------:R-:W1:Y:S01]  /*0090*/  LDC.64 R28, c[0x0][0x230] ;  /* 0x00008c00ff1c7b82 */ /* 0x000e620000000a00 */
[----:B------:R-:W-:-:S04]  /*00a0*/  LOP3.LUT R0, R0, 0x1fc, RZ, 0xc0, !PT ;  /* 0x000001fc00007812 */ /* 0x000fc800078ec0ff */
[----:B---3--:R-:W-:-:S05]  /*00b0*/  LEA R0, R3, R0, 0xa ;  /* 0x0000000003007211 */ /* 0x008fca00078e50ff */
[----:B------:R-:W-:-:S05]  /*00c0*/  IMAD.HI R2, R0, 0x2aaaaaab, RZ ;  /* 0x2aaaaaab00027827 */ /* 0x000fca00078e02ff */
[----:B------:R-:W-:-:S04]  /*00d0*/  SHF.R.U32.HI R3, RZ, 0x1f, R2 ;  /* 0x0000001fff037819 */ /* 0x000fc80000011602 */
[----:B------:R-:W-:-:S05]  /*00e0*/  LEA.HI R3, R2, R3, RZ, 0x1a ;  /* 0x0000000302037211 */ /* 0x000fca00078fd0ff */
[----:B------:R-:W-:-:S04]  /*00f0*/  IMAD R2, R3, -0x180, R0 ;  /* 0xfffffe8003027824 */ /* 0x000fc800078e0200 */
[----:B--2---:R-:W-:-:S06]  /*0100*/  IMAD.WIDE R18, R2, 0x4, R14 ;  /* 0x0000000402127825 */ /* 0x004fcc00078e020e */
[----:B------:R-:W2:Y:S01]  /*0110*/  LDG.E.EL.128 R16, desc[UR4][R18.64] ;  /* 0x0000000412107981 */ /* 0x000ea2000c2e1d00 */
[----:B----4-:R-:W-:-:S04]  /*0120*/  IMAD.WIDE R4, R2, 0x4, R12 ;  /* 0x0000000402047825 */ /* 0x010fc800078e020c */
[----:B-----5:R-:W-:Y:S02]  /*0130*/  IMAD.WIDE R24, R0, 0x4, R24 ;  /* 0x0000000400187825 */ /* 0x020fe400078e0218 */
[----:B------:R-:W3:Y:S04]  /*0140*/  LDG.E.EL.128 R4, desc[UR4][R4.64] ;  /* 0x0000000404047981 */ /* 0x000ee8000c2e1d00 */
[----:B------:R-:W3:Y:S01]  /*0150*/  LDG.E.128 R8, desc[UR4][R24.64] ;  /* 0x0000000418087981 */ /* 0x000ee2000c1e1d00 */
[----:B------:R-:W-:Y:S01]  /*0160*/  IADD3 R27, R0, 0x200, RZ ;  /* 0x00000200001b7810 */ /* 0x000fe20007ffe0ff */
[----:B------:R-:W-:-:S04]  /*0170*/  HFMA2.MMA R0, -RZ, RZ, 1.625, 0 ;  /* 0x3e800000ff007435 */ /* 0x000fc800000001ff */
[----:B------:R-:W-:-:S04]  /*0180*/  IMAD.HI R3, R27, 0x2aaaaaab, RZ ;  /* 0x2aaaaaab1b037827 */ /* 0x000fc800078e02ff */
[----:B--2---:R-:W-:Y:S01]  /*0190*/  FADD R16, R16, 0.0010000000474974513054 ;  /* 0x3a83126f10107421 */ /* 0x004fe20000000000 */
[----:B------:R-:W-:Y:S01]  /*01a0*/  FADD R17, R17, 0.0010000000474974513054 ;  /* 0x3a83126f11117421 */ /* 0x000fe20000000000 */
[----:B------:R-:W-:-:S04]  /*01b0*/  FADD R18, R18, 0.0010000000474974513054 ;  /* 0x3a83126f12127421 */ /* 0x000fc80000000000 */
[----:B------:R-:W2:Y:S08]  /*01c0*/  MUFU.SQRT R16, R16 ;  /* 0x0000001000107308 */ /* 0x000eb00000002000 */
[----:B------:R-:W4:Y:S01]  /*01d0*/  MUFU.SQRT R22, R17 ;  /* 0x0000001100167308 */ /* 0x000f220000002000 */
[----:B------:R-:W-:-:S07]  /*01e0*/  FADD R19, R19, 0.0010000000474974513054 ;  /* 0x3a83126f13137421 */ /* 0x000fce0000000000 */
[----:B------:R-:W5:Y:S01]  /*01f0*/  MUFU.SQRT R21, R18 ;  /* 0x0000001200157308 */ /* 0x000f620000002000 */
[C---:B--2---:R-:W-:Y:S02]  /*0200*/  FSETP.GT.AND P6, PT, R16.reuse, 8.50705917302346158658e+37, PT ;  /* 0x7e8000001000780b */ /* 0x044fe40003fc4000 */
[----:B------:R-:W-:Y:S02]  /*0210*/  FSETP.GEU.AND P4, PT, R16, 1.175494350822287508e-38, PT ;  /* 0x008000001000780b */ /* 0x000fe40003f8e000 */
[----:B----4-:R-:W-:-:S03]  /*0220*/  FSETP.GT.AND P5, PT, R22, 8.50705917302346158658e+37, PT ;  /* 0x7e8000001600780b */ /* 0x010fc60003fa4000 */
[----:B------:R-:W2:Y:S01]  /*0230*/  MUFU.SQRT R20, R19 ;  /* 0x0000001300147308 */ /* 0x000ea20000002000 */
[----:B------:R-:W-:Y:S02]  /*0240*/  FSETP.GEU.AND P1, PT, R22, 1.175494350822287508e-38, PT ;  /* 0x008000001600780b */ /* 0x000fe40003f2e000 */
[----:B-----5:R-:W-:-:S03]  /*0250*/  FSETP.GT.AND P3, PT, R21, 8.50705917302346158658e+37, PT ;  /* 0x7e8000001500780b */ /* 0x020fc60003f64000 */
[----:B------:R-:W-:Y:S01]  /*0260*/  @P6 FMUL R16, R16, 0.25 ;  /* 0x3e80000010106820 */ /* 0x000fe20000400000 */
[----:B------:R-:W-:-:S03]  /*0270*/  FSETP.GEU.AND P0, PT, R21, 1.175494350822287508e-38, PT ;  /* 0x008000001500780b */ /* 0x000fc60003f0e000 */
[----:B------:R-:W-:Y:S01]  /*0280*/  @P5 FMUL R22, R22, 0.25 ;  /* 0x3e80000016165820 */ /* 0x000fe20000400000 */
[----:B------:R-:W-:Y:S01]  /*0290*/  @!P4 FMUL R16, R16, 16777216 ;  /* 0x4b8000001010c820 */ /* 0x000fe20000400000 */
[----:B------:R-:W-:Y:S02]  /*02a0*/  SHF.R.U32.HI R18, RZ, 0x1f, R3 ;  /* 0x0000001fff127819 */ /* 0x000fe40000011603 */
[----:B--2---:R-:W-:Y:S01]  /*02b0*/  FSETP.GT.AND P2, PT, R20, 8.50705917302346158658e+37, PT ;  /* 0x7e8000001400780b */ /* 0x004fe20003f44000 */
[----:B------:R-:W-:Y:S01]  /*02c0*/  @!P1 FMUL R22, R22, 16777216 ;  /* 0x4b80000016169820 */ /* 0x000fe20000400000 */
[----:B------:R-:W-:Y:S02]  /*02d0*/  FSEL R17, R0, 1, P6 ;  /* 0x3f80000000117808 */ /* 0x000fe40003000000 */
[----:B------:R-:W-:Y:S01]  /*02e0*/  FSETP.GEU.AND P6, PT, R20, 1.175494350822287508e-38, PT ;  /* 0x008000001400780b */ /* 0x000fe20003fce000 */
[----:B------:R-:W-:Y:S01]  /*02f0*/  @P3 FMUL R21, R21, 0.25 ;  /* 0x3e80000015153820 */ /* 0x000fe20000400000 */
[----:B------:R-:W2:Y:S01]  /*0300*/  MUFU.RCP R16, R16 ;  /* 0x0000001000107308 */ /* 0x000ea20000001000 */
[----:B------:R-:W-:-:S02]  /*0310*/  LEA.HI R26, R3, R18, RZ, 0x1a ;  /* 0x00000012031a7211 */ /* 0x000fc400078fd0ff */
[----:B------:R-:W-:-:S05]  /*0320*/  @!P0 FMUL R21, R21, 16777216 ;  /* 0x4b80000015158820 */ /* 0x000fca0000400000 */
[----:B------:R-:W4:Y:S01]  /*0330*/  MUFU.RCP R18, R22 ;  /* 0x0000001600127308 */ /* 0x000f220000001000 */
[----:B---3--:R-:W-:Y:S01]  /*0340*/  FADD R7, R11, -R7 ;  /* 0x800000070b077221 */ /* 0x008fe20000000000 */
[----:B------:R-:W-:Y:S01]  /*0350*/  @P2 FMUL R20, R20, 0.25 ;  /* 0x3e80000014142820 */ /* 0x000fe20000400000 */
[----:B------:R-:W-:-:S05]  /*0360*/  FSEL R11, R0, 1, P5 ;  /* 0x3f800000000b7808 */ /* 0x000fca0002800000 */
[----:B------:R-:W3:Y:S01]  /*0370*/  MUFU.RCP R19, R21 ;  /* 0x0000001500137308 */ /* 0x000ee20000001000 */
[----:B------:R-:W-:Y:S01]  /*0380*/  @!P6 FMUL R20, R20, 16777216 ;  /* 0x4b8000001414e820 */ /* 0x000fe20000400000 */
[----:B------:R-:W-:Y:S01]  /*0390*/  FADD R8, R8, -R4 ;  /* 0x8000000408087221 */ /* 0x000fe20000000000 */
[----:B------:R-:W-:Y:S01]  /*03a0*/  @!P4 FMUL R17, R17, 16777216 ;  /* 0x4b8000001111c820 */ /* 0x000fe20000400000 */
[----:B------:R-:W-:Y:S01]  /*03b0*/  FSEL R4, R0, 1, P3 ;  /* 0x3f80000000047808 */ /* 0x000fe20001800000 */
[----:B------:R-:W-:Y:S01]  /*03c0*/  @!P1 FMUL R11, R11, 16777216 ;  /* 0x4b8000000b0b9820 */ /* 0x000fe20000400000 */
[----:B------:R-:W-:Y:S01]  /*03d0*/  FADD R3, R9, -R5 ;  /* 0x8000000509037221 */ /* 0x000fe20000000000 */
[----:B--2---:R-:W-:Y:S01]  /*03e0*/  FMUL R9, R16, R17 ;  /* 0x0000001110097220 */ /* 0x004fe20000400000 */
[----:B------:R2:W5:Y:S01]  /*03f0*/  MUFU.RCP R5, R20 ;  /* 0x0000001400057308 */ /* 0x0005620000001000 */
[----:B----4-:R-:W-:Y:S01]  /*0400*/  FMUL R18, R18, R11 ;  /* 0x0000000b12127220 */ /* 0x010fe20000400000 */
[----:B-1----:R-:W-:-:S04]  /*0410*/  IMAD.WIDE R16, R2, 0x4, R28 ;  /* 0x0000000402107825 */ /* 0x002fc800078e021c */
[----:B------:R-:W-:Y:S01]  /*0420*/  @!P0 FMUL R4, R4, 16777216 ;  /* 0x4b80000004048820 */ /* 0x000fe20000400000 */
[----:B0-2---:R-:W-:-:S04]  /*0430*/  IMAD.WIDE R20, R2, 0x4, R30 ;  /* 0x0000000402147825 */ /* 0x005fc800078e021e */
[----:B---3--:R-:W-:Y:S01]  /*0440*/  FMUL R4, R19, R4 ;  /* 0x0000000413047220 */ /* 0x008fe20000400000 */
[----:B------:R-:W-:Y:S02]  /*0450*/  FMUL R3, R18, R3 ;  /* 0x0000000312037220 */ /* 0x000fe40000400000 */
[----:B------:R-:W2:Y:S04]  /*0460*/  LDG.E.EL.128 R16, desc[UR4][R16.64] ;  /* 0x0000000410107981 */ /* 0x000ea8000c2e1d00 */
[----:B------:R-:W2:Y:S01]  /*0470*/  LDG.E.EL.128 R20, desc[UR4][R20.64] ;  /* 0x0000000414147981 */ /* 0x000ea2000c2e1d00 */
[----:B------:R-:W-:Y:S01]  /*0480*/  FADD R6, R10, -R6 ;  /* 0x800000060a067221 */ /* 0x000fe20000000000 */
[----:B------:R-:W-:Y:S01]  /*0490*/  FSEL R10, R0, 1, P2 ;  /* 0x3f800000000a7808 */ /* 0x000fe20001000000 */
[----:B------:R-:W-:-:S02]  /*04a0*/  IMAD R27, R26, -0x180, R27 ;  /* 0xfffffe801a1b7824 */ /* 0x000fc400078e021b */
[----:B------:R-:W-:Y:S02]  /*04b0*/  FMUL R2, R9, R8 ;  /* 0x0000000809027220 */ /* 0x000fe40000400000 */
[----:B------:R-:W-:Y:S01]  /*04c0*/  @!P6 FMUL R10, R10, 16777216 ;  /* 0x4b8000000a0ae820 */ /* 0x000fe20000400000 */
[----:B------:R-:W-:-:S04]  /*04d0*/  IMAD.WIDE R8, R27, 0x4, R14 ;  /* 0x000000041b087825 */ /* 0x000fc800078e020e */
[----:B-----5:R-:W-:Y:S02]  /*04e0*/  FMUL R5, R5, R10 ;  /* 0x0000000a05057220 */ /* 0x020fe40000400000 */
[----:B------:R-:W3:Y:S01]  /*04f0*/  LDG.E.EL.128 R8, desc[UR4][R8.64] ;  /* 0x0000000408087981 */ /* 0x000ee2000c2e1d00 */
[----:B------:R-:W-:Y:S01]  /*0500*/  FMUL R15, R4, R6 ;  /* 0x00000006040f7220 */ /* 0x000fe20000400000 */
[----:B------:R-:W-:-:S04]  /*0510*/  IMAD.WIDE R12, R27, 0x4, R12 ;  /* 0x000000041b0c7825 */ /* 0x000fc800078e020c */
[----:B------:R-:W-:-:S04]  /*0520*/  IMAD.WIDE R30, R27, 0x4, R30 ;  /* 0x000000041b1e7825 */ /* 0x000fc800078e021e */
[----:B--2---:R-:W-:Y:S01]  /*0530*/  FFMA R2, R20, R2, R16 ;  /* 0x0000000214027223 */ /* 0x004fe20000000010 */
[----:B------:R-:W-:Y:S01]  /*0540*/  FMUL R16, R5, R7 ;  /* 0x0000000705107220 */ /* 0x000fe20000400000 */
[----:B------:R-:W-:Y:S01]  /*0550*/  FFMA R26, R22, R15, R18 ;  /* 0x0000000f161a7223 */ /* 0x000fe20000000012 */
[----:B------:R-:W2:Y:S04]  /*0560*/  LDG.E.128 R4, desc[UR4][R24.64+0x800] ;  /* 0x0008000418047981 */ /* 0x000ea8000c1e1d00 */
[----:B------:R-:W2:Y:S01]  /*0570*/  LDG.E.EL.128 R12, desc[UR4][R12.64] ;  /* 0x000000040c0c7981 */ /* 0x000ea2000c2e1d00 */
[----:B------:R-:W-:Y:S01]  /*0580*/  FFMA R3, R21, R3, R17 ;  /* 0x0000000315037223 */ /* 0x000fe20000000011 */
[----:B------:R-:W-:-:S04]  /*0590*/  IMAD.WIDE R20, R27, 0x4, R28 ;  /* 0x000000041b147825 */ /* 0x000fc800078e021c */
[----:B------:R-:W-:Y:S02]  /*05a0*/  FFMA R27, R23, R16, R19 ;  /* 0x00000010171b7223 */ /* 0x000fe40000000013 */
[----:B------:R-:W4:Y:S04]  /*05b0*/  LDG.E.EL.128 R16, desc[UR4][R30.64] ;  /* 0x000000041e107981 */ /* 0x000f28000c2e1d00 */
[----:B------:R-:W4:Y:S01]  /*05c0*/  LDG.E.EL.128 R20, desc[UR4][R20.64] ;  /* 0x0000000414147981 */ /* 0x000f22000c2e1d00 */
[----:B---3--:R-:W-:Y:S01]  /*05d0*/  FADD R8, R8, 0.0010000000474974513054 ;  /* 0x3a83126f08087421 */ /* 0x008fe20000000000 */
[----:B------:R-:W-:Y:S01]  /*05e0*/  FADD R9, R9, 0.0010000000474974513054 ;  /* 0x3a83126f09097421 */ /* 0x000fe20000000000 */
[----:B------:R-:W-:-:S04]  /*05f0*/  FADD R10, R10, 0.0010000000474974513054 ;  /* 0x3a83126f0a0a7421 */ /* 0x000fc80000000000 */
[----:B------:R-:W0:Y:S01]  /*0600*/  MUFU.SQRT R8, R8 ;  /* 0x0000000800087308 */ /* 0x000e220000002000 */
[----:B------:R-:W-:-:S07]  /*0610*/  FADD R11, R11, 0.0010000000474974513054 ;  /* 0x3a83126f0b0b7421 */ /* 0x000fce0000000000 */
[----:B------:R-:W1:Y:S08]  /*0620*/  MUFU.SQRT R9, R9 ;  /* 0x0000000900097308 */ /* 0x000e700000002000 */
[----:B------:R-:W3:Y:S01]  /*0630*/  MUFU.SQRT R10, R10 ;  /* 0x0000000a000a7308 */ /* 0x000ee20000002000 */
[----:B0-----:R-:W-:-:S07]  /*0640*/  FSETP.GT.AND P6, PT, R8, 8.50705917302346158658e+37, PT ;  /* 0x7e8000000800780b */ /* 0x001fce0003fc4000 */
[----:B------:R-:W0:Y:S01]  /*0650*/  MUFU.SQRT R11, R11 ;  /* 0x0000000b000b7308 */ /* 0x000e220000002000 */
[C---:B-1----:R-:W-:Y:S02]  /*0660*/  FSETP.GT.AND P4, PT, R9.reuse, 8.50705917302346158658e+37, PT ;  /* 0x7e8000000900780b */ /* 0x042fe40003f84000 */
[----:B------:R-:W-:Y:S02]  /*0670*/  FSETP.GEU.AND P5, PT, R8, 1.175494350822287508e-38, PT ;  /* 0x008000000800780b */ /* 0x000fe40003fae000 */
[----:B---3--:R-:W-:Y:S01]  /*0680*/  FSETP.GT.AND P3, PT, R10, 8.50705917302346158658e+37, PT ;  /* 0x7e8000000a00780b */ /* 0x008fe20003f64000 */
[----:B------:R-:W-:Y:S01]  /*0690*/  @P6 FMUL R8, R8, 0.25 ;  /* 0x3e80000008086820 */ /* 0x000fe20000400000 */
[----:B------:R-:W-:Y:S02]  /*06a0*/  FSETP.GEU.AND P1, PT, R9, 1.175494350822287508e-38, PT ;  /* 0x008000000900780b */ /* 0x000fe40003f2e000 */
[----:B------:R-:W-:Y:S02]  /*06b0*/  FSETP.GEU.AND P0, PT, R10, 1.175494350822287508e-38, PT ;  /* 0x008000000a00780b */ /* 0x000fe40003f0e000 */
[----:B0-----:R-:W-:-:S03]  /*06c0*/  FSETP.GT.AND P2, PT, R11, 8.50705917302346158658e+37, PT ;  /* 0x7e8000000b00780b */ /* 0x001fc60003f44000 */
[----:B------:R-:W-:-:S04]  /*06d0*/  @P4 FMUL R9, R9, 0.25 ;  /* 0x3e80000009094820 */ /* 0x000fc80000400000 */
[----:B------:R-:W-:Y:S02]  /*06e0*/  @P3 FMUL R10, R10, 0.25 ;  /* 0x3e8000000a0a3820 */ /* 0x000fe40000400000 */
[----:B------:R-:W-:Y:S02]  /*06f0*/  @!P1 FMUL R9, R9, 16777216 ;  /* 0x4b80000009099820 */ /* 0x000fe40000400000 */
[----:B------:R-:W-:Y:S01]  /*0700*/  @!P0 FMUL R10, R10, 16777216 ;  /* 0x4b8000000a0a8820 */ /* 0x000fe20000400000 */
[----:B------:R-:W-:-:S03]  /*0710*/  @!P5 FMUL R8, R8, 16777216 ;  /* 0x4b8000000808d820 */ /* 0x000fc60000400000 */
[----:B------:R-:W0:Y:S08]  /*0720*/  MUFU.RCP R9, R9 ;  /* 0x0000000900097308 */ /* 0x000e300000001000 */
[----:B------:R-:W-:Y:S01]  /*0730*/  MUFU.RCP R10, R10 ;  /* 0x0000000a000a7308 */ /* 0x000fe20000001000 */
[----:B--2---:R-:W-:Y:S01]  /*0740*/  FADD R4, R4, -R12 ;  /* 0x8000000c04047221 */ /* 0x004fe20000000000 */
[----:B------:R-:W-:-:S02]  /*0750*/  FSEL R12, R0, 1, P6 ;  /* 0x3f800000000c7808 */ /* 0x000fc40003000000 */
[C---:B------:R-:W-:Y:S01]  /*0760*/  FSETP.GEU.AND P6, PT, R11.reuse, 1.175494350822287508e-38, PT ;  /* 0x008000000b00780b */ /* 0x040fe20003fce000 */
[----:B------:R-:W-:Y:S01]  /*0770*/  @P2 FMUL R11, R11, 0.25 ;  /* 0x3e8000000b0b2820 */ /* 0x000fe20000400000 */
[----:B------:R-:W-:Y:S02]  /*0780*/  FADD R5, R5, -R13 ;  /* 0x8000000d05057221 */ /* 0x000fe40000000000 */
[----:B------:R1:W2:Y:S09]  /*0790*/  MUFU.RCP R13, R8 ;  /* 0x00000008000d7308 */ /* 0x0002b20000001000 */
[----:B------:R-:W-:Y:S01]  /*07a0*/  @!P6 FMUL R11, R11, 16777216 ;  /* 0x4b8000000b0be820 */ /* 0x000fe20000400000 */
[----:B------:R-:W-:-:S05]  /*07b0*/  FADD R7, R7, -R15 ;  /* 0x8000000f07077221 */ /* 0x000fca0000000000 */
[----:B------:R-:W3:Y:S01]  /*07c0*/  MUFU.RCP R11, R11 ;  /* 0x0000000b000b7308 */ /* 0x000ee20000001000 */
[C---:B-1----:R-:W-:Y:S02]  /*07d0*/  FSEL R8, R0.reuse, 1, P4 ;  /* 0x3f80000000087808 */ /* 0x042fe40002000000 */
[C---:B------:R-:W-:Y:S02]  /*07e0*/  FSEL R15, R0.reuse, 1, P3 ;  /* 0x3f800000000f7808 */ /* 0x040fe40001800000 */
[----:B------:R-:W-:Y:S01]  /*07f0*/  FSEL R0, R0, 1, P2 ;  /* 0x3f80000000007808 */ /* 0x000fe20001000000 */
[----:B------:R-:W-:Y:S01]  /*0800*/  @!P1 FMUL R8, R8, 16777216 ;  /* 0x4b80000008089820 */ /* 0x000fe20000400000 */
[----:B------:R-:W-:Y:S01]  /*0810*/  @!P5 FMUL R12, R12, 16777216 ;  /* 0x4b8000000c0cd820 */ /* 0x000fe20000400000 */
[----:B------:R-:W-:Y:S02]  /*0820*/  @!P0 FMUL R15, R15, 16777216 ;  /* 0x4b8000000f0f8820 */ /* 0x000fe40000400000 */
[----:B------:R-:W-:Y:S01]  /*0830*/  @!P6 FMUL R0, R0, 16777216 ;  /* 0x4b8000000000e820 */ /* 0x000fe20000400000 */
[----:B0-----:R-:W-:Y:S01]  /*0840*/  FMUL R8, R9, R8 ;  /* 0x0000000809087220 */ /* 0x001fe20000400000 */
[----:B------:R-:W-:Y:S01]  /*0850*/  FADD R6, R6, -R14 ;  /* 0x8000000e06067221 */ /* 0x000fe20000000000 */
[----:B--2---:R-:W-:Y:S01]  /*0860*/  FMUL R13, R13, R12 ;  /* 0x0000000c0d0d7220 */ /* 0x004fe20000400000 */
[----:B------:R-:W-:Y:S01]  /*0870*/  FMUL R15, R10, R15 ;  /* 0x0000000f0a0f7220 */ /* 0x000fe20000400000 */
[----:B---3--:R-:W-:Y:S01]  /*0880*/  FMUL R0, R11, R0 ;  /* 0x000000000b007220 */ /* 0x008fe20000400000 */
[----:B------:R-:W-:Y:S01]  /*0890*/  FMUL R8, R8, R5 ;  /* 0x0000000508087220 */ /* 0x000fe20000400000 */
[----:B------:R-:W-:Y:S01]  /*08a0*/  FMUL R13, R13, R4 ;  /* 0x000000040d0d7220 */ /* 0x000fe20000400000 */
[----:B------:R-:W-:Y:S01]  /*08b0*/  FMUL R15, R15, R6 ;  /* 0x000000060f0f7220 */ /* 0x000fe20000400000 */
[----:B------:R-:W-:Y:S01]  /*08c0*/  FMUL R0, R0, R7 ;  /* 0x0000000700007220 */ /* 0x000fe20000400000 */
[----:B----4-:R-:W-:Y:S01]  /*08d0*/  FFMA R8, R17, R8, R21 ;  /* 0x0000000811087223 */ /* 0x010fe20000000015 */
[----:B------:R-:W-:Y:S01]  /*08e0*/  FFMA R13, R16, R13, R20 ;  /* 0x0000000d100d7223 */ /* 0x000fe20000000014 */
[----:B------:R-:W-:Y:S01]  /*08f0*/  FFMA R15, R18, R15, R22 ;  /* 0x0000000f120f7223 */ /* 0x000fe20000000016 */
[----:B------:R-:W-:Y:S01]  /*0900*/  FFMA R0, R19, R0, R23 ;  /* 0x0000000013007223 */ /* 0x000fe20000000017 */
[----:B------:R-:W-:-:S02]  /*0910*/  FSETP.GEU.AND P6, PT, R27, RZ, PT ;  /* 0x000000ff1b00720b */ /* 0x000fc40003fce000 */
[----:B------:R-:W-:Y:S02]  /*0920*/  FSETP.GEU.AND P4, PT, R8, RZ, PT ;  /* 0x000000ff0800720b */ /* 0x000fe40003f8e000 */
[----:B------:R-:W-:Y:S02]  /*0930*/  SEL R7, R27, RZ, P6 ;  /* 0x000000ff1b077207 */ /* 0x000fe40003000000 */
[----:B------:R-:W-:Y:S02]  /*0940*/  FSETP.GEU.AND P0, PT, R26, RZ, PT ;  /* 0x000000ff1a00720b */ /* 0x000fe40003f0e000 */
[----:B------:R-:W-:Y:S02]  /*0950*/  FSETP.GEU.AND P1, PT, R3, RZ, PT ;  /* 0x000000ff0300720b */ /* 0x000fe40003f2e000 */
[----:B------:R-:W-:Y:S02]  /*0960*/  FSETP.GEU.AND P2, PT, R2, RZ, PT ;  /* 0x000000ff0200720b */ /* 0x000fe40003f4e000 */
[----:B------:R-:W-:-:S02]  /*0970*/  FSETP.GEU.AND P3, PT, R15, RZ, PT ;  /* 0x000000ff0f00720b */ /* 0x000fc40003f6e000 */
[----:B------:R-:W-:Y:S02]  /*0980*/  FSETP.GEU.AND P5, PT, R13, RZ, PT ;  /* 0x000000ff0d00720b */ /* 0x000fe40003fae000 */
[----:B------:R-:W-:Y:S02]  /*0990*/  FSETP.GEU.AND P6, PT, R0, RZ, PT ;  /* 0x000000ff0000720b */ /* 0x000fe40003fce000 */
[----:B------:R-:W-:Y:S02]  /*09a0*/  SEL R9, R8, RZ, P4 ;  /* 0x000000ff08097207 */ /* 0x000fe40002000000 */
[----:B------:R-:W-:Y:S02]  /*09b0*/  SEL R6, R26, RZ, P0 ;  /* 0x000000ff1a067207 */ /* 0x000fe40000000000 */
[----:B------:R-:W-:Y:S02]  /*09c0*/  SEL R5, R3, RZ, P1 ;  /* 0x000000ff03057207 */ /* 0x000fe40000800000 */
[----:B------:R-:W-:-:S02]  /*09d0*/  SEL R4, R2, RZ, P2 ;  /* 0x000000ff02047207 */ /* 0x000fc40001000000 */
[----:B------:R-:W-:Y:S02]  /*09e0*/  SEL R10, R15, RZ, P3 ;  /* 0x000000ff0f0a7207 */ /* 0x000fe40001800000 */
[----:B------:R-:W-:Y:S02]  /*09f0*/  SEL R8, R13, RZ, P5 ;  /* 0x000000ff0d087207 */ /* 0x000fe40002800000 */
[----:B------:R-:W-:Y:S01]  /*0a00*/  SEL R11, R0, RZ, P6 ;  /* 0x000000ff000b7207 */ /* 0x000fe20003000000 */
[----:B------:R-:W-:Y:S04]  /*0a10*/  STG.E.128 desc[UR4][R24.64], R4 ;  /* 0x0000000418007986 */ /* 0x000fe8000c101d04 */
[----:B------:R-:W-:Y:S01]  /*0a20*/  STG.E.128 desc[UR4][R24.64+0x800], R8 ;  /* 0x0008000818007986 */ /* 0x000fe2000c101d04 */
[----:B------:R-:W-:Y:S05]  /*0a30*/  EXIT ;  /* 0x000000000000794d */ /* 0x000fea0003800000 */
.L_x_0:
[----:B------:R-:W-:-:S00]  /*0a40*/  BRA `(.L_x_0) ;  /* 0xfffffffc00fc7947 */ /* 0x000fc0000383ffff */
[----:B------:R-:W-:-:S00]  /*0a50*/  NOP ;  /* 0x0000000000007918 */ /* 0x000fc00000000000 */
        /* <DEDUP_REMOVED lines=10> */
.L_x_1:


//--------------------- .nv.global.init           --------------------------
	.section	.nv.global.init,"aw",@progbits
.nv.global.init:
	.type		_$_str,@object
	.size		_$_str,(_$_str_$_2 - _$_str)
_$_str:
        /*0000*/ 	.byte	0x5f, 0x5f, 0x43, 0x55, 0x44, 0x41, 0x5f, 0x46, 0x54, 0x5a, 0x00
	.type		_$_str_$_2,@object
	.size		_$_str_$_2,(.L_1 - _$_str_$_2)
_$_str_$_2:
        /*000b*/ 	.byte	0x5f, 0x5f, 0x43, 0x55, 0x44, 0x41, 0x5f, 0x50, 0x52, 0x45, 0x43, 0x5f, 0x53, 0x51, 0x52, 0x54
        /*001b*/ 	.byte	0x00
.L_1:


//--------------------- .nv.constant0.triton_poi_fused__native_batch_norm_legit_no_training_relu_45 --------------------------
	.section	.nv.constant0.triton_poi_fused__native_batch_norm_legit_no_training_relu_45,"a",@progbits
	.sectionflags	@""
	.align	4
.nv.constant0.triton_poi_fused__native_batch_norm_legit_no_training_relu_45:
	.zero		572
